	.headerflags	@"EF_CUDA_TEXMODE_UNIFIED EF_CUDA_64BIT_ADDRESS EF_CUDA_ACCELERATORS EF_CUDA_SM90 EF_CUDA_VIRTUAL_SM(EF_CUDA_SM90)"
	.elftype	@"ET_EXEC"


//--------------------- .nv.info                  --------------------------
	.section	.nv.info,"",@"SHT_CUDA_INFO"
	.align	4


	//----- nvinfo : EIATTR_REGCOUNT
	.align		4
        /*0000*/ 	.byte	0x04, 0x2f
        /*0002*/ 	.short	(.L_3 - .L_2)
	.align		4
.L_2:
        /*0004*/ 	.word	index@(triton_poi_fused__native_batch_norm_legit_no_training_cat_relu_6)
        /*0008*/ 	.word	0x00000016


	//----- nvinfo : EIATTR_MIN_STACK_SIZE
	.align		4
.L_3:
        /*000c*/ 	.byte	0x04, 0x12
        /*000e*/ 	.short	(.L_5 - .L_4)
	.align		4
.L_4:
        /*0010*/ 	.word	index@(triton_poi_fused__native_batch_norm_legit_no_training_cat_relu_6)
        /*0014*/ 	.word	0x00000000


	//----- nvinfo : EIATTR_FRAME_SIZE
	.align		4
.L_5:
        /*0018*/ 	.byte	0x04, 0x11
        /*001a*/ 	.short	(.L_7 - .L_6)
	.align		4
.L_6:
        /*001c*/ 	.word	index@(triton_poi_fused__native_batch_norm_legit_no_training_cat_relu_6)
        /*0020*/ 	.word	0x00000000


	//----- nvinfo : EIATTR_MIN_STACK_SIZE
	.align		4
.L_7:
        /*0024*/ 	.byte	0x04, 0x12
        /*0026*/ 	.short	(.L_9 - .L_8)
	.align		4
.L_8:
        /*0028*/ 	.word	index@(triton_poi_fused__native_batch_norm_legit_no_training_cat_relu_6)
        /*002c*/ 	.word	0x00000000
.L_9:


//--------------------- .nv.info.triton_poi_fused__native_batch_norm_legit_no_training_cat_relu_6 --------------------------
	.section	.nv.info.triton_poi_fused__native_batch_norm_legit_no_training_cat_relu_6,"",@"SHT_CUDA_INFO"
	.sectionflags	@""
	.align	4


	//----- nvinfo : EIATTR_CUDA_API_VERSION
	.align		4
        /*0000*/ 	.byte	0x04, 0x37
        /*0002*/ 	.short	(.L_11 - .L_10)
.L_10:
        /*0004*/ 	.word	0x0000007c


	//----- nvinfo : EIATTR_KPARAM_INFO
	.align		4
.L_11:
        /*0008*/ 	.byte	0x04, 0x17
        /*000a*/ 	.short	(.L_13 - .L_12)
.L_12:
        /*000c*/ 	.word	0x00000000
        /*0010*/ 	.short	0x0008
        /*0012*/ 	.short	0x0040
        /*0014*/ 	.byte	0x00, 0xf0, 0x11, 0x00


	//----- nvinfo : EIATTR_KPARAM_INFO
	.align		4
.L_13:
        /*0018*/ 	.byte	0x04, 0x17
        /*001a*/ 	.short	(.L_15 - .L_14)
.L_14:
        /*001c*/ 	.word	0x00000000
        /*0020*/ 	.short	0x0007
        /*0022*/ 	.short	0x0038
        /*0024*/ 	.byte	0x00, 0xf4, 0x21, 0x00


	//----- nvinfo : EIATTR_KPARAM_INFO
	.align		4
.L_15:
        /*0028*/ 	.byte	0x04, 0x17
        /*002a*/ 	.short	(.L_17 - .L_16)
.L_16:
        /*002c*/ 	.word	0x00000000
        /*0030*/ 	.short	0x0006
        /*0032*/ 	.short	0x0030
        /*0034*/ 	.byte	0x00, 0xf4, 0x21, 0x00


	//----- nvinfo : EIATTR_KPARAM_INFO
	.align		4
.L_17:
        /*0038*/ 	.byte	0x04, 0x17
        /*003a*/ 	.short	(.L_19 - .L_18)
.L_18:
        /*003c*/ 	.word	0x00000000
        /*0040*/ 	.short	0x0005
        /*0042*/ 	.short	0x0028
        /*0044*/ 	.byte	0x00, 0xf4, 0x21, 0x00


	//----- nvinfo : EIATTR_KPARAM_INFO
	.align		4
.L_19:
        /*0048*/ 	.byte	0x04, 0x17
        /*004a*/ 	.short	(.L_21 - .L_20)
.L_20:
        /*004c*/ 	.word	0x00000000
        /*0050*/ 	.short	0x0004
        /*0052*/ 	.short	0x0020
        /*0054*/ 	.byte	0x00, 0xf4, 0x21, 0x00


	//----- nvinfo : EIATTR_KPARAM_INFO
	.align		4
.L_21:
        /*0058*/ 	.byte	0x04, 0x17
        /*005a*/ 	.short	(.L_23 - .L_22)
.L_22:
        /*005c*/ 	.word	0x00000000
        /*0060*/ 	.short	0x0003
        /*0062*/ 	.short	0x0018
        /*0064*/ 	.byte	0x00, 0xf4, 0x21, 0x00


	//----- nvinfo : EIATTR_KPARAM_INFO
	.align		4
.L_23:
        /*0068*/ 	.byte	0x04, 0x17
        /*006a*/ 	.short	(.L_25 - .L_24)
.L_24:
        /*006c*/ 	.word	0x00000000
        /*0070*/ 	.short	0x0002
        /*0072*/ 	.short	0x0010
        /*0074*/ 	.byte	0x00, 0xf4, 0x21, 0x00


	//----- nvinfo : EIATTR_KPARAM_INFO
	.align		4
.L_25:
        /*0078*/ 	.byte	0x04, 0x17
        /*007a*/ 	.short	(.L_27 - .L_26)
.L_26:
        /*007c*/ 	.word	0x00000000
        /*0080*/ 	.short	0x0001
        /*0082*/ 	.short	0x0008
        /*0084*/ 	.byte	0x00, 0xf4, 0x21, 0x00


	//----- nvinfo : EIATTR_KPARAM_INFO
	.align		4
.L_27:
        /*0088*/ 	.byte	0x04, 0x17
        /*008a*/ 	.short	(.L_29 - .L_28)
.L_28:
        /*008c*/ 	.word	0x00000000
        /*0090*/ 	.short	0x0000
        /*0092*/ 	.short	0x0000
        /*0094*/ 	.byte	0x00, 0xf4, 0x21, 0x00


	//----- nvinfo : EIATTR_SPARSE_MMA_MASK
	.align		4
.L_29:
        /*0098*/ 	.byte	0x03, 0x50
        /*009a*/ 	.short	0x0000


	//----- nvinfo : EIATTR_MAXREG_COUNT
	.align		4
        /*009c*/ 	.byte	0x03, 0x1b
        /*009e*/ 	.short	0x00ff


	//----- nvinfo : EIATTR_EXIT_INSTR_OFFSETS
	.align		4
        /*00a0*/ 	.byte	0x04, 0x1c
        /*00a2*/ 	.short	(.L_31 - .L_30)


	//   ....[0]....
.L_30:
        /*00a4*/ 	.word	0x00000540


	//----- nvinfo : EIATTR_REQNTID
	.align		4
.L_31:
        /*00a8*/ 	.byte	0x04, 0x10
        /*00aa*/ 	.short	(.L_33 - .L_32)
.L_32:
        /*00ac*/ 	.word	0x00000100
        /*00b0*/ 	.word	0x00000001
        /*00b4*/ 	.word	0x00000001


	//----- nvinfo : EIATTR_CBANK_PARAM_SIZE
	.align		4
.L_33:
        /*00b8*/ 	.byte	0x03, 0x19
        /*00ba*/ 	.short	0x0044


	//----- nvinfo : EIATTR_PARAM_CBANK
	.align		4
        /*00bc*/ 	.byte	0x04, 0x0a
        /*00be*/ 	.short	(.L_35 - .L_34)
	.align		4
.L_34:
        /*00c0*/ 	.word	index@(.nv.constant0.triton_poi_fused__native_batch_norm_legit_no_training_cat_relu_6)
        /*00c4*/ 	.short	0x0210
        /*00c6*/ 	.short	0x0044


	//----- nvinfo : EIATTR_SW_WAR
	.align		4
.L_35:
        /*00c8*/ 	.byte	0x04, 0x36
        /*00ca*/ 	.short	(.L_37 - .L_36)
.L_36:
        /*00cc*/ 	.word	0x00000008
.L_37:


//--------------------- .nv.callgraph             --------------------------
	.section	.nv.callgraph,"",@"SHT_CUDA_CALLGRAPH"
	.align	4
	.sectionentsize	8
	.align		4
        /*0000*/ 	.word	0x00000000
	.align		4
        /*0004*/ 	.word	0xffffffff
	.align		4
        /*0008*/ 	.word	0x00000000
	.align		4
        /*000c*/ 	.word	0xfffffffe
	.align		4
        /*0010*/ 	.word	0x00000000
	.align		4
        /*0014*/ 	.word	0xfffffffd
	.align		4
        /*0018*/ 	.word	0x00000000
	.align		4
        /*001c*/ 	.word	0xfffffffc


//--------------------- .nv.constant4             --------------------------
	.section	.nv.constant4,"a",@progbits
	.align	8
	.align		8
.nv.constant4:
        /*0000*/ 	.dword	_$_str
	.align		8
        /*0008*/ 	.dword	_$_str_$_2


//--------------------- .text.triton_poi_fused__native_batch_norm_legit_no_training_cat_relu_6 --------------------------
	.section	.text.triton_poi_fused__native_batch_norm_legit_no_training_cat_relu_6,"ax",@progbits
	.align	128
        .global         triton_poi_fused__native_batch_norm_legit_no_training_cat_relu_6
        .type           triton_poi_fused__native_batch_norm_legit_no_training_cat_relu_6,@function
        .size           triton_poi_fused__native_batch_norm_legit_no_training_cat_relu_6,(.L_x_1 - triton_poi_fused__native_batch_norm_legit_no_training_cat_relu_6)
        .other          triton_poi_fused__native_batch_norm_legit_no_training_cat_relu_6,@"STO_CUDA_ENTRY STV_DEFAULT"
triton_poi_fused__native_batch_norm_legit_no_training_cat_relu_6:
.text.triton_poi_fused__native_batch_norm_legit_no_training_cat_relu_6:
[----:B------:R-:W-:Y:S01]  /*0000*/  LDC R1, c[0x0][0x28] ;  /* 0x00000a00ff017b82 */ /* 0x000fe20000000800 */
[----:B------:R-:W1:Y:S07]  /*0010*/  S2R R0, SR_TID.X ;  /* 0x0000000000007919 */ /* 0x000e6e0000002100 */
[----:B------:R-:W2:Y:S01]  /*0020*/  LDC.64 R4, c[0x0][0x228] ;  /* 0x00008a00ff047b82 */ /* 0x000ea20000000a00 */
[----:B------:R-:W-:Y:S01]  /*0030*/  ULDC.64 UR4, c[0x0][0x208] ;  /* 0x0000820000047ab9 */ /* 0x000fe20000000a00 */
[----:B------:R-:W-:Y:S01]  /*0040*/  ULDC.64 UR6, c[0x0][0x218] ;  /* 0x0000860000067ab9 */ /* 0x000fe20000000a00 */
[----:B------:R-:W3:Y:S01]  /*0050*/  S2R R3, SR_CTAID.X ;  /* 0x0000000000037919 */ /* 0x000ee20000002500 */
[----:B-1----:R-:W-:-:S05]  /*0060*/  IMAD.SHL.U32 R0, R0, 0x2, RZ ;  /* 0x0000000200007824 */ /* 0x002fca00078e00ff */
[----:B------:R-:W-:-:S05]  /*0070*/  LOP3.LUT R0, R0, 0x1fe, RZ, 0xc0, !PT ;  /* 0x000001fe00007812 */ /* 0x000fca00078ec0ff */
[----:B---3--:R-:W-:-:S05]  /*0080*/  IMAD R0, R3, 0x200, R0 ;  /* 0x0000020003007824 */ /* 0x008fca00078e0200 */
[----:B------:R-:W-:-:S04]  /*0090*/  SHF.R.S32.HI R3, RZ, 0x1f, R0 ;  /* 0x0000001fff037819 */ /* 0x000fc80000011400 */
[----:B------:R-:W-:-:S04]  /*00a0*/  LEA.HI R8, R3, R0, RZ, 0xf ;  /* 0x0000000003087211 */ /* 0x000fc800078f78ff */
[----:B------:R-:W-:-:S05]  /*00b0*/  SHF.R.S32.HI R6, RZ, 0xf, R8 ;  /* 0x0000000fff067819 */ /* 0x000fca0000011408 */
[----:B------:R-:W-:-:S05]  /*00c0*/  IMAD.HI R2, R6, 0x2aaaaaab, RZ ;  /* 0x2aaaaaab06027827 */ /* 0x000fca00078e02ff */
[----:B------:R-:W-:-:S04]  /*00d0*/  SHF.R.U32.HI R3, RZ, 0x1f, R2 ;  /* 0x0000001fff037819 */ /* 0x000fc80000011602 */
[----:B------:R-:W-:-:S05]  /*00e0*/  LEA.HI R3, R2, R3, RZ, 0x1c ;  /* 0x0000000302037211 */ /* 0x000fca00078fe0ff */
[----:B------:R-:W-:Y:S02]  /*00f0*/  IMAD R6, R3, -0x60, R6 ;  /* 0xffffffa003067824 */ /* 0x000fe400078e0206 */
[----:B------:R-:W-:Y:S01]  /*0100*/  IMAD.HI R9, R0, 0x2aaaaaab, RZ ;  /* 0x2aaaaaab00097827 */ /* 0x000fe200078e02ff */
[----:B------:R-:W1:Y:S03]  /*0110*/  LDC.64 R2, c[0x0][0x210] ;  /* 0x00008400ff027b82 */ /* 0x000e660000000a00 */
[----:B--2---:R-:W-:-:S05]  /*0120*/  IMAD.WIDE R4, R6, 0x4, R4 ;  /* 0x0000000406047825 */ /* 0x004fca00078e0204 */
[----:B------:R2:W3:Y:S01]  /*0130*/  LDG.E.EL R7, desc[UR4][R4.64] ;  /* 0x0000000404077981 */ /* 0x0004e2000c2e1900 */
[----:B------:R-:W-:Y:S01]  /*0140*/  SHF.R.U32.HI R10, RZ, 0x1f, R9 ;  /* 0x0000001fff0a7819 */ /* 0x000fe20000011609 */
[C---:B------:R-:W-:Y:S01]  /*0150*/  IMAD.SHL.U32 R13, R6.reuse, 0x8000, RZ ;  /* 0x00008000060d7824 */ /* 0x040fe200078e00ff */
[----:B------:R-:W-:Y:S02]  /*0160*/  ISETP.GT.AND P0, PT, R6, 0x4f, PT ;  /* 0x0000004f0600780c */ /* 0x000fe40003f04270 */
[----:B------:R-:W-:Y:S02]  /*0170*/  LEA.HI.SX32 R11, R9, R10, 0xd ;  /* 0x0000000a090b7211 */ /* 0x000fe400078f6aff */
[----:B------:R-:W-:Y:S02]  /*0180*/  LOP3.LUT R9, R8, 0xffff8000, RZ, 0xc0, !PT ;  /* 0xffff800008097812 */ /* 0x000fe400078ec0ff */
[----:B------:R-:W-:Y:S01]  /*0190*/  ISETP.GE.AND P1, PT, R6, 0x50, PT ;  /* 0x000000500600780c */ /* 0x000fe20003f26270 */
[----:B------:R-:W-:-:S02]  /*01a0*/  IMAD R8, R11, -0x300000, R0 ;  /* 0xffd000000b087824 */ /* 0x000fc400078e0200 */
[----:B------:R-:W-:Y:S02]  /*01b0*/  IMAD.IADD R10, R0, 0x1, -R9 ;  /* 0x00000001000a7824 */ /* 0x000fe400078e0a09 */
[C---:B------:R-:W-:Y:S02]  /*01c0*/  IMAD.SHL.U32 R12, R11.reuse, 0x80000, RZ ;  /* 0x000800000b0c7824 */ /* 0x040fe400078e00ff */
[----:B------:R-:W-:Y:S02]  /*01d0*/  IMAD R17, R11, 0x280000, R8 ;  /* 0x002800000b117824 */ /* 0x000fe400078e0208 */
[----:B------:R-:W4:Y:S01]  /*01e0*/  LDC.64 R8, c[0x0][0x220] ;  /* 0x00008800ff087b82 */ /* 0x000f220000000a00 */
[----:B------:R-:W-:Y:S01]  /*01f0*/  IADD3 R14, P2, P3, R13, R10, R12 ;  /* 0x0000000a0d0e7210 */ /* 0x000fe20007b5e00c */
[----:B-1----:R-:W-:Y:S01]  /*0200*/  IMAD.WIDE R16, R17, 0x4, R2 ;  /* 0x0000000411107825 */ /* 0x002fe200078e0202 */
[----:B------:R-:W-:Y:S02]  /*0210*/  SHF.R.S32.HI R10, RZ, 0x1f, R10 ;  /* 0x0000001fff0a7819 */ /* 0x000fe4000001140a */
[----:B------:R-:W-:-:S02]  /*0220*/  SHF.R.S32.HI R13, RZ, 0x1f, R13 ;  /* 0x0000001fff0d7819 */ /* 0x000fc4000001140d */
[----:B--2---:R-:W-:-:S04]  /*0230*/  SHF.R.S32.HI R4, RZ, 0x1f, R12 ;  /* 0x0000001fff047819 */ /* 0x004fc8000001140c */
[----:B------:R-:W-:Y:S02]  /*0240*/  IADD3.X R15, R13, R10, R4, P2, P3 ;  /* 0x0000000a0d0f7210 */ /* 0x000fe400017e6404 */
[----:B------:R-:W-:Y:S01]  /*0250*/  CS2R R4, SRZ ;  /* 0x0000000000047805 */ /* 0x000fe2000001ff00 */
[----:B------:R-:W1:Y:S01]  /*0260*/  LDC.64 R12, c[0x0][0x230] ;  /* 0x00008c00ff0c7b82 */ /* 0x000e620000000a00 */
[----:B------:R-:W-:-:S04]  /*0270*/  LEA R18, P2, R14, UR6, 0x2 ;  /* 0x000000060e127c11 */ /* 0x000fc8000f8410ff */
[----:B------:R-:W-:Y:S01]  /*0280*/  LEA.HI.X R3, R14, UR7, R15, 0x2, P2 ;  /* 0x000000070e037c11 */ /* 0x000fe200090f140f */
[----:B------:R3:W2:Y:S01]  /*0290*/  @!P1 LDG.E.64 R4, desc[UR4][R16.64] ;  /* 0x0000000410049981 */ /* 0x0006a2000c1e1b00 */
[----:B------:R-:W-:Y:S01]  /*02a0*/  @P0 IADD3 R18, P2, R18, -0x1000000, RZ ;  /* 0xff00000012120810 */ /* 0x000fe20007f5e0ff */
[----:B------:R-:W5:Y:S03]  /*02b0*/  LDC.64 R10, c[0x0][0x238] ;  /* 0x00008e00ff0a7b82 */ /* 0x000f660000000a00 */
[----:B------:R-:W-:Y:S02]  /*02c0*/  @P0 IADD3.X R19, R3, -0x1, RZ, P2, !PT ;  /* 0xffffffff03130810 */ /* 0x000fe400017fe4ff */
[----:B------:R-:W-:Y:S01]  /*02d0*/  CS2R R2, SRZ ;  /* 0x0000000000027805 */ /* 0x000fe2000001ff00 */
[----:B----4-:R-:W-:-:S05]  /*02e0*/  IMAD.WIDE R8, R6, 0x4, R8 ;  /* 0x0000000406087825 */ /* 0x010fca00078e0208 */
[----:B------:R-:W4:Y:S04]  /*02f0*/  @P0 LDG.E.64 R2, desc[UR4][R18.64+0x600000] ;  /* 0x6000000412020981 */ /* 0x000f28000c1e1b00 */
[----:B------:R-:W4:Y:S01]  /*0300*/  LDG.E.EL R8, desc[UR4][R8.64] ;  /* 0x0000000408087981 */ /* 0x000f22000c2e1900 */
[----:B-1----:R-:W-:-:S06]  /*0310*/  IMAD.WIDE R12, R6, 0x4, R12 ;  /* 0x00000004060c7825 */ /* 0x002fcc00078e020c */
[----:B------:R-:W4:Y:S01]  /*0320*/  LDG.E.EL R12, desc[UR4][R12.64] ;  /* 0x000000040c0c7981 */ /* 0x000f22000c2e1900 */
[----:B-----5:R-:W-:Y:S02]  /*0330*/  IMAD.WIDE R14, R6, 0x4, R10 ;  /* 0x00000004060e7825 */ /* 0x020fe400078e020a */
[----:B------:R-:W1:Y:S04]  /*0340*/  LDC.64 R10, c[0x0][0x240] ;  /* 0x00009000ff0a7b82 */ /* 0x000e680000000a00 */
[----:B------:R5:W4:Y:S01]  /*0350*/  LDG.E.EL R15, desc[UR4][R14.64] ;  /* 0x000000040e0f7981 */ /* 0x000b22000c2e1900 */
[----:B------:R-:W-:Y:S02]  /*0360*/  IMAD.MOV.U32 R6, RZ, RZ, 0x3e800000 ;  /* 0x3e800000ff067424 */ /* 0x000fe400078e00ff */
[----:B-1----:R-:W-:-:S04]  /*0370*/  IMAD.WIDE R10, R0, 0x4, R10 ;  /* 0x00000004000a7825 */ /* 0x002fc800078e020a */
[----:B---3--:R-:W-:-:S04]  /*0380*/  FADD R16, R7, 9.9999997473787516356e-06 ;  /* 0x3727c5ac07107421 */ /* 0x008fc80000000000 */
[----:B------:R-:W1:Y:S02]  /*0390*/  MUFU.SQRT R17, R16 ;  /* 0x0000001000117308 */ /* 0x000e640000002000 */
[C---:B-1----:R-:W-:Y:S02]  /*03a0*/  FSETP.GT.AND P2, PT, R17.reuse, 8.50705917302346158658e+37, PT ;  /* 0x7e8000001100780b */ /* 0x042fe40003f44000 */
[----:B------:R-:W-:-:S11]  /*03b0*/  FSETP.GEU.AND P3, PT, R17, 1.175494350822287508e-38, PT ;  /* 0x008000001100780b */ /* 0x000fd60003f6e000 */
[----:B------:R-:W-:-:S04]  /*03c0*/  @P2 FMUL R17, R17, 0.25 ;  /* 0x3e80000011112820 */ /* 0x000fc80000400000 */
[----:B------:R-:W-:-:S06]  /*03d0*/  @!P3 FMUL R17, R17, 16777216 ;  /* 0x4b8000001111b820 */ /* 0x000fcc0000400000 */
[----:B------:R-:W1:Y:S01]  /*03e0*/  MUFU.RCP R17, R17 ;  /* 0x0000001100117308 */ /* 0x000e620000001000 */
[----:B-----5:R-:W-:Y:S02]  /*03f0*/  FSEL R14, R6, 1, P2 ;  /* 0x3f800000060e7808 */ /* 0x020fe40001000000 */
[----:B--2---:R-:W-:Y:S01]  /*0400*/  SEL R4, R4, RZ, !P1 ;  /* 0x000000ff04047207 */ /* 0x004fe20004800000 */
[----:B------:R-:W2:Y:S01]  /*0410*/  LDC.64 R6, c[0x0][0x248] ;  /* 0x00009200ff067b82 */ /* 0x000ea20000000a00 */
[----:B------:R-:W-:Y:S02]  /*0420*/  SEL R5, R5, RZ, !P1 ;  /* 0x000000ff05057207 */ /* 0x000fe40004800000 */
[----:B----4-:R-:W-:Y:S01]  /*0430*/  @P1 SEL R4, R2, RZ, P0 ;  /* 0x000000ff02041207 */ /* 0x010fe20000000000 */
[----:B------:R-:W-:Y:S01]  /*0440*/  @!P3 FMUL R14, R14, 16777216 ;  /* 0x4b8000000e0eb820 */ /* 0x000fe20000400000 */
[----:B------:R-:W-:-:S03]  /*0450*/  @P1 SEL R5, R3, RZ, P0 ;  /* 0x000000ff03051207 */ /* 0x000fc60000000000 */
[C---:B------:R-:W-:Y:S02]  /*0460*/  FADD R2, -R8.reuse, R4 ;  /* 0x0000000408027221 */ /* 0x040fe40000000100 */
[----:B------:R-:W-:Y:S01]  /*0470*/  FADD R8, -R8, R5 ;  /* 0x0000000508087221 */ /* 0x000fe20000000100 */
[----:B-1----:R-:W-:-:S04]  /*0480*/  FMUL R3, R17, R14 ;  /* 0x0000000e11037220 */ /* 0x002fc80000400000 */
[-C--:B------:R-:W-:Y:S01]  /*0490*/  FMUL R2, R2, R3.reuse ;  /* 0x0000000302027220 */ /* 0x080fe20000400000 */
[----:B------:R-:W-:-:S03]  /*04a0*/  FMUL R8, R8, R3 ;  /* 0x0000000308087220 */ /* 0x000fc60000400000 */
[C-C-:B------:R-:W-:Y:S01]  /*04b0*/  FFMA R2, R12.reuse, R2, R15.reuse ;  /* 0x000000020c027223 */ /* 0x140fe2000000000f */
[----:B------:R-:W-:-:S04]  /*04c0*/  FFMA R8, R12, R8, R15 ;  /* 0x000000080c087223 */ /* 0x000fc8000000000f */
[----:B------:R-:W-:Y:S02]  /*04d0*/  FSETP.GEU.AND P0, PT, R2, RZ, PT ;  /* 0x000000ff0200720b */ /* 0x000fe40003f0e000 */
[----:B------:R-:W-:Y:S01]  /*04e0*/  FSETP.GEU.AND P1, PT, R8, RZ, PT ;  /* 0x000000ff0800720b */ /* 0x000fe20003f2e000 */
[----:B--2---:R-:W-:Y:S01]  /*04f0*/  IMAD.WIDE R6, R0, 0x4, R6 ;  /* 0x0000000400067825 */ /* 0x004fe200078e0206 */
[----:B------:R-:W-:Y:S02]  /*0500*/  FSEL R2, R2, RZ, P0 ;  /* 0x000000ff02027208 */ /* 0x000fe40000000000 */
[----:B------:R-:W-:Y:S01]  /*0510*/  FSEL R3, R8, RZ, P1 ;  /* 0x000000ff08037208 */ /* 0x000fe20000800000 */
[----:B------:R-:W-:Y:S04]  /*0520*/  STG.E.64 desc[UR4][R10.64], R4 ;  /* 0x000000040a007986 */ /* 0x000fe8000c101b04 */
[----:B------:R-:W-:Y:S01]  /*0530*/  STG.E.64 desc[UR4][R6.64], R2 ;  /* 0x0000000206007986 */ /* 0x000fe2000c101b04 */
[----:B------:R-:W-:Y:S05]  /*0540*/  EXIT ;  /* 0x000000000000794d */ /* 0x000fea0003800000 */
.L_x_0:
[----:B------:R-:W-:-:S00]  /*0550*/  BRA `(.L_x_0) ;  /* 0xfffffffc00fc7947 */ /* 0x000fc0000383ffff */
[----:B------:R-:W-:-:S00]  /*0560*/  NOP ;  /* 0x0000000000007918 */ /* 0x000fc00000000000 */
        /* <DEDUP_REMOVED lines=9> */
.L_x_1:


//--------------------- .nv.global.init           --------------------------
	.section	.nv.global.init,"aw",@progbits
.nv.global.init:
	.type		_$_str,@object
	.size		_$_str,(_$_str_$_2 - _$_str)
_$_str:
        /*0000*/ 	.byte	0x5f, 0x5f, 0x43, 0x55, 0x44, 0x41, 0x5f, 0x46, 0x54, 0x5a, 0x00
	.type		_$_str_$_2,@object
	.size		_$_str_$_2,(.L_1 - _$_str_$_2)
_$_str_$_2:
        /*000b*/ 	.byte	0x5f, 0x5f, 0x43, 0x55, 0x44, 0x41, 0x5f, 0x50, 0x52, 0x45, 0x43, 0x5f, 0x53, 0x51, 0x52, 0x54
        /*001b*/ 	.byte	0x00
.L_1:


//--------------------- .nv.constant0.triton_poi_fused__native_batch_norm_legit_no_training_cat_relu_6 --------------------------
	.section	.nv.constant0.triton_poi_fused__native_batch_norm_legit_no_training_cat_relu_6,"a",@progbits
	.sectionflags	@""
	.align	4
.nv.constant0.triton_poi_fused__native_batch_norm_legit_no_training_cat_relu_6:
	.zero		596
